//
// Generated by NVIDIA NVVM Compiler
//
// Compiler Build ID: CL-36424714
// Cuda compilation tools, release 13.0, V13.0.88
// Based on NVVM 20.0.0
//

.version 9.0
.target sm_100
.address_size 64

	// .globl	eye_f16

.visible .entry eye_f16(
	.param .u64 .ptr .align 1 eye_f16_param_0,
	.param .u64 eye_f16_param_1,
	.param .u64 eye_f16_param_2,
	.param .u32 eye_f16_param_3
)
{
	.reg .pred 	%p<3>;
	.reg .b16 	%rs<2>;
	.reg .b32 	%r<6>;
	.reg .b32 	%f<2>;
	.reg .b64 	%rd<11>;

	ld.param.u64 	%rd3, [eye_f16_param_0];
	ld.param.u64 	%rd5, [eye_f16_param_1];
	ld.param.u64 	%rd4, [eye_f16_param_2];
	ld.param.u32 	%r1, [eye_f16_param_3];
	mov.u32 	%r2, %ctaid.x;
	mov.u32 	%r3, %ntid.x;
	mov.u32 	%r4, %tid.x;
	mad.lo.s32 	%r5, %r2, %r3, %r4;
	cvt.u64.u32 	%rd1, %r5;
	setp.le.u64 	%p1, %rd5, %rd1;
	@%p1 bra 	$L__BB0_3;
	cvt.s64.s32 	%rd6, %r1;
	add.s64 	%rd2, %rd6, %rd1;
	setp.ge.u64 	%p2, %rd2, %rd4;
	@%p2 bra 	$L__BB0_3;
	mov.f32 	%f1, 0f3F800000;
	// begin inline asm
	{  cvt.rn.f16.f32 %rs1, %f1;}

	// end inline asm
	mad.lo.s64 	%rd7, %rd4, %rd1, %rd2;
	cvta.to.global.u64 	%rd8, %rd3;
	shl.b64 	%rd9, %rd7, 1;
	add.s64 	%rd10, %rd8, %rd9;
	st.global.u16 	[%rd10], %rs1;
$L__BB0_3:
	ret;

}
	// .globl	eye_f32
.visible .entry eye_f32(
	.param .u64 .ptr .align 1 eye_f32_param_0,
	.param .u64 eye_f32_param_1,
	.param .u64 eye_f32_param_2,
	.param .u32 eye_f32_param_3
)
{
	.reg .pred 	%p<3>;
	.reg .b32 	%r<7>;
	.reg .b64 	%rd<11>;

	ld.param.u64 	%rd3, [eye_f32_param_0];
	ld.param.u64 	%rd5, [eye_f32_param_1];
	ld.param.u64 	%rd4, [eye_f32_param_2];
	ld.param.u32 	%r1, [eye_f32_param_3];
	mov.u32 	%r2, %ctaid.x;
	mov.u32 	%r3, %ntid.x;
	mov.u32 	%r4, %tid.x;
	mad.lo.s32 	%r5, %r2, %r3, %r4;
	cvt.u64.u32 	%rd1, %r5;
	setp.le.u64 	%p1, %rd5, %rd1;
	@%p1 bra 	$L__BB1_3;
	cvt.s64.s32 	%rd6, %r1;
	add.s64 	%rd2, %rd6, %rd1;
	setp.ge.u64 	%p2, %rd2, %rd4;
	@%p2 bra 	$L__BB1_3;
	mad.lo.s64 	%rd7, %rd4, %rd1, %rd2;
	cvta.to.global.u64 	%rd8, %rd3;
	shl.b64 	%rd9, %rd7, 2;
	add.s64 	%rd10, %rd8, %rd9;
	mov.b32 	%r6, 1065353216;
	st.global.u32 	[%rd10], %r6;
$L__BB1_3:
	ret;

}
	// .globl	eye_f64
.visible .entry eye_f64(
	.param .u64 .ptr .align 1 eye_f64_param_0,
	.param .u64 eye_f64_param_1,
	.param .u64 eye_f64_param_2,
	.param .u32 eye_f64_param_3
)
{
	.reg .pred 	%p<3>;
	.reg .b32 	%r<6>;
	.reg .b64 	%rd<12>;

	ld.param.u64 	%rd3, [eye_f64_param_0];
	ld.param.u64 	%rd5, [eye_f64_param_1];
	ld.param.u64 	%rd4, [eye_f64_param_2];
	ld.param.u32 	%r1, [eye_f64_param_3];
	mov.u32 	%r2, %ctaid.x;
	mov.u32 	%r3, %ntid.x;
	mov.u32 	%r4, %tid.x;
	mad.lo.s32 	%r5, %r2, %r3, %r4;
	cvt.u64.u32 	%rd1, %r5;
	setp.le.u64 	%p1, %rd5, %rd1;
	@%p1 bra 	$L__BB2_3;
	cvt.s64.s32 	%rd6, %r1;
	add.s64 	%rd2, %rd6, %rd1;
	setp.ge.u64 	%p2, %rd2, %rd4;
	@%p2 bra 	$L__BB2_3;
	mad.lo.s64 	%rd7, %rd4, %rd1, %rd2;
	cvta.to.global.u64 	%rd8, %rd3;
	shl.b64 	%rd9, %rd7, 3;
	add.s64 	%rd10, %rd8, %rd9;
	mov.b64 	%rd11, 4607182418800017408;
	st.global.u64 	[%rd10], %rd11;
$L__BB2_3:
	ret;

}
	// .globl	eye_i8
.visible .entry eye_i8(
	.param .u64 .ptr .align 1 eye_i8_param_0,
	.param .u64 eye_i8_param_1,
	.param .u64 eye_i8_param_2,
	.param .u32 eye_i8_param_3
)
{
	.reg .pred 	%p<3>;
	.reg .b16 	%rs<2>;
	.reg .b32 	%r<6>;
	.reg .b64 	%rd<10>;

	ld.param.u64 	%rd3, [eye_i8_param_0];
	ld.param.u64 	%rd5, [eye_i8_param_1];
	ld.param.u64 	%rd4, [eye_i8_param_2];
	ld.param.u32 	%r1, [eye_i8_param_3];
	mov.u32 	%r2, %ctaid.x;
	mov.u32 	%r3, %ntid.x;
	mov.u32 	%r4, %tid.x;
	mad.lo.s32 	%r5, %r2, %r3, %r4;
	cvt.u64.u32 	%rd1, %r5;
	setp.le.u64 	%p1, %rd5, %rd1;
	@%p1 bra 	$L__BB3_3;
	cvt.s64.s32 	%rd6, %r1;
	add.s64 	%rd2, %rd6, %rd1;
	setp.ge.u64 	%p2, %rd2, %rd4;
	@%p2 bra 	$L__BB3_3;
	mad.lo.s64 	%rd7, %rd4, %rd1, %rd2;
	cvta.to.global.u64 	%rd8, %rd3;
	add.s64 	%rd9, %rd8, %rd7;
	mov.b16 	%rs1, 1;
	st.global.u8 	[%rd9], %rs1;
$L__BB3_3:
	ret;

}
	// .globl	eye_i16
.visible .entry eye_i16(
	.param .u64 .ptr .align 1 eye_i16_param_0,
	.param .u64 eye_i16_param_1,
	.param .u64 eye_i16_param_2,
	.param .u32 eye_i16_param_3
)
{
	.reg .pred 	%p<3>;
	.reg .b16 	%rs<2>;
	.reg .b32 	%r<6>;
	.reg .b64 	%rd<11>;

	ld.param.u64 	%rd3, [eye_i16_param_0];
	ld.param.u64 	%rd5, [eye_i16_param_1];
	ld.param.u64 	%rd4, [eye_i16_param_2];
	ld.param.u32 	%r1, [eye_i16_param_3];
	mov.u32 	%r2, %ctaid.x;
	mov.u32 	%r3, %ntid.x;
	mov.u32 	%r4, %tid.x;
	mad.lo.s32 	%r5, %r2, %r3, %r4;
	cvt.u64.u32 	%rd1, %r5;
	setp.le.u64 	%p1, %rd5, %rd1;
	@%p1 bra 	$L__BB4_3;
	cvt.s64.s32 	%rd6, %r1;
	add.s64 	%rd2, %rd6, %rd1;
	setp.ge.u64 	%p2, %rd2, %rd4;
	@%p2 bra 	$L__BB4_3;
	mad.lo.s64 	%rd7, %rd4, %rd1, %rd2;
	cvta.to.global.u64 	%rd8, %rd3;
	shl.b64 	%rd9, %rd7, 1;
	add.s64 	%rd10, %rd8, %rd9;
	mov.b16 	%rs1, 1;
	st.global.u16 	[%rd10], %rs1;
$L__BB4_3:
	ret;

}
	// .globl	eye_i32
.visible .entry eye_i32(
	.param .u64 .ptr .align 1 eye_i32_param_0,
	.param .u64 eye_i32_param_1,
	.param .u64 eye_i32_param_2,
	.param .u32 eye_i32_param_3
)
{
	.reg .pred 	%p<3>;
	.reg .b32 	%r<7>;
	.reg .b64 	%rd<11>;

	ld.param.u64 	%rd3, [eye_i32_param_0];
	ld.param.u64 	%rd5, [eye_i32_param_1];
	ld.param.u64 	%rd4, [eye_i32_param_2];
	ld.param.u32 	%r1, [eye_i32_param_3];
	mov.u32 	%r2, %ctaid.x;
	mov.u32 	%r3, %ntid.x;
	mov.u32 	%r4, %tid.x;
	mad.lo.s32 	%r5, %r2, %r3, %r4;
	cvt.u64.u32 	%rd1, %r5;
	setp.le.u64 	%p1, %rd5, %rd1;
	@%p1 bra 	$L__BB5_3;
	cvt.s64.s32 	%rd6, %r1;
	add.s64 	%rd2, %rd6, %rd1;
	setp.ge.u64 	%p2, %rd2, %rd4;
	@%p2 bra 	$L__BB5_3;
	mad.lo.s64 	%rd7, %rd4, %rd1, %rd2;
	cvta.to.global.u64 	%rd8, %rd3;
	shl.b64 	%rd9, %rd7, 2;
	add.s64 	%rd10, %rd8, %rd9;
	mov.b32 	%r6, 1;
	st.global.u32 	[%rd10], %r6;
$L__BB5_3:
	ret;

}
	// .globl	eye_i64
.visible .entry eye_i64(
	.param .u64 .ptr .align 1 eye_i64_param_0,
	.param .u64 eye_i64_param_1,
	.param .u64 eye_i64_param_2,
	.param .u32 eye_i64_param_3
)
{
	.reg .pred 	%p<3>;
	.reg .b32 	%r<6>;
	.reg .b64 	%rd<12>;

	ld.param.u64 	%rd3, [eye_i64_param_0];
	ld.param.u64 	%rd5, [eye_i64_param_1];
	ld.param.u64 	%rd4, [eye_i64_param_2];
	ld.param.u32 	%r1, [eye_i64_param_3];
	mov.u32 	%r2, %ctaid.x;
	mov.u32 	%r3, %ntid.x;
	mov.u32 	%r4, %tid.x;
	mad.lo.s32 	%r5, %r2, %r3, %r4;
	cvt.u64.u32 	%rd1, %r5;
	setp.le.u64 	%p1, %rd5, %rd1;
	@%p1 bra 	$L__BB6_3;
	cvt.s64.s32 	%rd6, %r1;
	add.s64 	%rd2, %rd6, %rd1;
	setp.ge.u64 	%p2, %rd2, %rd4;
	@%p2 bra 	$L__BB6_3;
	mad.lo.s64 	%rd7, %rd4, %rd1, %rd2;
	cvta.to.global.u64 	%rd8, %rd3;
	shl.b64 	%rd9, %rd7, 3;
	add.s64 	%rd10, %rd8, %rd9;
	mov.b64 	%rd11, 1;
	st.global.u64 	[%rd10], %rd11;
$L__BB6_3:
	ret;

}
	// .globl	eye_u8
.visible .entry eye_u8(
	.param .u64 .ptr .align 1 eye_u8_param_0,
	.param .u64 eye_u8_param_1,
	.param .u64 eye_u8_param_2,
	.param .u32 eye_u8_param_3
)
{
	.reg .pred 	%p<3>;
	.reg .b16 	%rs<2>;
	.reg .b32 	%r<6>;
	.reg .b64 	%rd<10>;

	ld.param.u64 	%rd3, [eye_u8_param_0];
	ld.param.u64 	%rd5, [eye_u8_param_1];
	ld.param.u64 	%rd4, [eye_u8_param_2];
	ld.param.u32 	%r1, [eye_u8_param_3];
	mov.u32 	%r2, %ctaid.x;
	mov.u32 	%r3, %ntid.x;
	mov.u32 	%r4, %tid.x;
	mad.lo.s32 	%r5, %r2, %r3, %r4;
	cvt.u64.u32 	%rd1, %r5;
	setp.le.u64 	%p1, %rd5, %rd1;
	@%p1 bra 	$L__BB7_3;
	cvt.s64.s32 	%rd6, %r1;
	add.s64 	%rd2, %rd6, %rd1;
	setp.ge.u64 	%p2, %rd2, %rd4;
	@%p2 bra 	$L__BB7_3;
	mad.lo.s64 	%rd7, %rd4, %rd1, %rd2;
	cvta.to.global.u64 	%rd8, %rd3;
	add.s64 	%rd9, %rd8, %rd7;
	mov.b16 	%rs1, 1;
	st.global.u8 	[%rd9], %rs1;
$L__BB7_3:
	ret;

}
	// .globl	eye_u16
.visible .entry eye_u16(
	.param .u64 .ptr .align 1 eye_u16_param_0,
	.param .u64 eye_u16_param_1,
	.param .u64 eye_u16_param_2,
	.param .u32 eye_u16_param_3
)
{
	.reg .pred 	%p<3>;
	.reg .b16 	%rs<2>;
	.reg .b32 	%r<6>;
	.reg .b64 	%rd<11>;

	ld.param.u64 	%rd3, [eye_u16_param_0];
	ld.param.u64 	%rd5, [eye_u16_param_1];
	ld.param.u64 	%rd4, [eye_u16_param_2];
	ld.param.u32 	%r1, [eye_u16_param_3];
	mov.u32 	%r2, %ctaid.x;
	mov.u32 	%r3, %ntid.x;
	mov.u32 	%r4, %tid.x;
	mad.lo.s32 	%r5, %r2, %r3, %r4;
	cvt.u64.u32 	%rd1, %r5;
	setp.le.u64 	%p1, %rd5, %rd1;
	@%p1 bra 	$L__BB8_3;
	cvt.s64.s32 	%rd6, %r1;
	add.s64 	%rd2, %rd6, %rd1;
	setp.ge.u64 	%p2, %rd2, %rd4;
	@%p2 bra 	$L__BB8_3;
	mad.lo.s64 	%rd7, %rd4, %rd1, %rd2;
	cvta.to.global.u64 	%rd8, %rd3;
	shl.b64 	%rd9, %rd7, 1;
	add.s64 	%rd10, %rd8, %rd9;
	mov.b16 	%rs1, 1;
	st.global.u16 	[%rd10], %rs1;
$L__BB8_3:
	ret;

}
	// .globl	eye_u32
.visible .entry eye_u32(
	.param .u64 .ptr .align 1 eye_u32_param_0,
	.param .u64 eye_u32_param_1,
	.param .u64 eye_u32_param_2,
	.param .u32 eye_u32_param_3
)
{
	.reg .pred 	%p<3>;
	.reg .b32 	%r<7>;
	.reg .b64 	%rd<11>;

	ld.param.u64 	%rd3, [eye_u32_param_0];
	ld.param.u64 	%rd5, [eye_u32_param_1];
	ld.param.u64 	%rd4, [eye_u32_param_2];
	ld.param.u32 	%r1, [eye_u32_param_3];
	mov.u32 	%r2, %ctaid.x;
	mov.u32 	%r3, %ntid.x;
	mov.u32 	%r4, %tid.x;
	mad.lo.s32 	%r5, %r2, %r3, %r4;
	cvt.u64.u32 	%rd1, %r5;
	setp.le.u64 	%p1, %rd5, %rd1;
	@%p1 bra 	$L__BB9_3;
	cvt.s64.s32 	%rd6, %r1;
	add.s64 	%rd2, %rd6, %rd1;
	setp.ge.u64 	%p2, %rd2, %rd4;
	@%p2 bra 	$L__BB9_3;
	mad.lo.s64 	%rd7, %rd4, %rd1, %rd2;
	cvta.to.global.u64 	%rd8, %rd3;
	shl.b64 	%rd9, %rd7, 2;
	add.s64 	%rd10, %rd8, %rd9;
	mov.b32 	%r6, 1;
	st.global.u32 	[%rd10], %r6;
$L__BB9_3:
	ret;

}
	// .globl	eye_u64
.visible .entry eye_u64(
	.param .u64 .ptr .align 1 eye_u64_param_0,
	.param .u64 eye_u64_param_1,
	.param .u64 eye_u64_param_2,
	.param .u32 eye_u64_param_3
)
{
	.reg .pred 	%p<3>;
	.reg .b32 	%r<6>;
	.reg .b64 	%rd<12>;

	ld.param.u64 	%rd3, [eye_u64_param_0];
	ld.param.u64 	%rd5, [eye_u64_param_1];
	ld.param.u64 	%rd4, [eye_u64_param_2];
	ld.param.u32 	%r1, [eye_u64_param_3];
	mov.u32 	%r2, %ctaid.x;
	mov.u32 	%r3, %ntid.x;
	mov.u32 	%r4, %tid.x;
	mad.lo.s32 	%r5, %r2, %r3, %r4;
	cvt.u64.u32 	%rd1, %r5;
	setp.le.u64 	%p1, %rd5, %rd1;
	@%p1 bra 	$L__BB10_3;
	cvt.s64.s32 	%rd6, %r1;
	add.s64 	%rd2, %rd6, %rd1;
	setp.ge.u64 	%p2, %rd2, %rd4;
	@%p2 bra 	$L__BB10_3;
	mad.lo.s64 	%rd7, %rd4, %rd1, %rd2;
	cvta.to.global.u64 	%rd8, %rd3;
	shl.b64 	%rd9, %rd7, 3;
	add.s64 	%rd10, %rd8, %rd9;
	mov.b64 	%rd11, 1;
	st.global.u64 	[%rd10], %rd11;
$L__BB10_3:
	ret;

}


// ===== COMPILED SASS (sm_100) =====

	.target	sm_100

	.elftype	@"ET_EXEC"


//--------------------- .note.nv.tkinfo           --------------------------
	.section	.note.nv.tkinfo,"",@"SHT_NOTE"
	.sectionflags	@"SHF_NOTE_NV_TKINFO"
	.tkinfo
        /*0018*/ 	.word	0x00000002
        /*0030*/ 	.string	""
        /*0030*/ 	.string	"ptxas"
        /*0030*/ 	.string	"Cuda compilation tools, release 13.0, V13.0.88"
        /*0030*/ 	.string	"Build cuda_13.0.r13.0/compiler.36424714_0"
        /*0030*/ 	.string	"-arch sm_100 -m 64 "



//--------------------- .note.nv.cuinfo           --------------------------
	.section	.note.nv.cuinfo,"",@"SHT_NOTE"
	.sectionflags	@"SHF_NOTE_NV_CUINFO"
        /*0018*/ 	.short	0x0002
        /*001a*/ 	.short	0x0064
        /*001c*/ 	.short	0x0082
	.zero		2


//--------------------- .nv.info                  --------------------------
	.section	.nv.info,"",@"SHT_CUDA_INFO"
	.align	4


	//----- nvinfo : EIATTR_REGCOUNT
	.align		4
        /*0000*/ 	.byte	0x04, 0x2f
        /*0002*/ 	.short	(.L_1 - .L_0)
	.align		4
.L_0:
        /*0004*/ 	.word	index@(eye_f16)
        /*0008*/ 	.word	0x00000008


	//----- nvinfo : EIATTR_FRAME_SIZE
	.align		4
.L_1:
        /*000c*/ 	.byte	0x04, 0x11
        /*000e*/ 	.short	(.L_3 - .L_2)
	.align		4
.L_2:
        /*0010*/ 	.word	index@(eye_f16)
        /*0014*/ 	.word	0x00000000


	//----- nvinfo : EIATTR_REGCOUNT
	.align		4
.L_3:
        /*0018*/ 	.byte	0x04, 0x2f
        /*001a*/ 	.short	(.L_5 - .L_4)
	.align		4
.L_4:
        /*001c*/ 	.word	index@(eye_f32)
        /*0020*/ 	.word	0x00000008


	//----- nvinfo : EIATTR_FRAME_SIZE
	.align		4
.L_5:
        /*0024*/ 	.byte	0x04, 0x11
        /*0026*/ 	.short	(.L_7 - .L_6)
	.align		4
.L_6:
        /*0028*/ 	.word	index@(eye_f32)
        /*002c*/ 	.word	0x00000000


	//----- nvinfo : EIATTR_REGCOUNT
	.align		4
.L_7:
        /*0030*/ 	.byte	0x04, 0x2f
        /*0032*/ 	.short	(.L_9 - .L_8)
	.align		4
.L_8:
        /*0034*/ 	.word	index@(eye_f64)
        /*0038*/ 	.word	0x00000008


	//----- nvinfo : EIATTR_FRAME_SIZE
	.align		4
.L_9:
        /*003c*/ 	.byte	0x04, 0x11
        /*003e*/ 	.short	(.L_11 - .L_10)
	.align		4
.L_10:
        /*0040*/ 	.word	index@(eye_f64)
        /*0044*/ 	.word	0x00000000


	//----- nvinfo : EIATTR_REGCOUNT
	.align		4
.L_11:
        /*0048*/ 	.byte	0x04, 0x2f
        /*004a*/ 	.short	(.L_13 - .L_12)
	.align		4
.L_12:
        /*004c*/ 	.word	index@(eye_i8)
        /*0050*/ 	.word	0x00000008


	//----- nvinfo : EIATTR_FRAME_SIZE
	.align		4
.L_13:
        /*0054*/ 	.byte	0x04, 0x11
        /*0056*/ 	.short	(.L_15 - .L_14)
	.align		4
.L_14:
        /*0058*/ 	.word	index@(eye_i8)
        /*005c*/ 	.word	0x00000000


	//----- nvinfo : EIATTR_REGCOUNT
	.align		4
.L_15:
        /*0060*/ 	.byte	0x04, 0x2f
        /*0062*/ 	.short	(.L_17 - .L_16)
	.align		4
.L_16:
        /*0064*/ 	.word	index@(eye_i16)
        /*0068*/ 	.word	0x00000008


	//----- nvinfo : EIATTR_FRAME_SIZE
	.align		4
.L_17:
        /*006c*/ 	.byte	0x04, 0x11
        /*006e*/ 	.short	(.L_19 - .L_18)
	.align		4
.L_18:
        /*0070*/ 	.word	index@(eye_i16)
        /*0074*/ 	.word	0x00000000


	//----- nvinfo : EIATTR_REGCOUNT
	.align		4
.L_19:
        /*0078*/ 	.byte	0x04, 0x2f
        /*007a*/ 	.short	(.L_21 - .L_20)
	.align		4
.L_20:
        /*007c*/ 	.word	index@(eye_i32)
        /*0080*/ 	.word	0x00000008


	//----- nvinfo : EIATTR_FRAME_SIZE
	.align		4
.L_21:
        /*0084*/ 	.byte	0x04, 0x11
        /*0086*/ 	.short	(.L_23 - .L_22)
	.align		4
.L_22:
        /*0088*/ 	.word	index@(eye_i32)
        /*008c*/ 	.word	0x00000000


	//----- nvinfo : EIATTR_REGCOUNT
	.align		4
.L_23:
        /*0090*/ 	.byte	0x04, 0x2f
        /*0092*/ 	.short	(.L_25 - .L_24)
	.align		4
.L_24:
        /*0094*/ 	.word	index@(eye_i64)
        /*0098*/ 	.word	0x00000008


	//----- nvinfo : EIATTR_FRAME_SIZE
	.align		4
.L_25:
        /*009c*/ 	.byte	0x04, 0x11
        /*009e*/ 	.short	(.L_27 - .L_26)
	.align		4
.L_26:
        /*00a0*/ 	.word	index@(eye_i64)
        /*00a4*/ 	.word	0x00000000


	//----- nvinfo : EIATTR_REGCOUNT
	.align		4
.L_27:
        /*00a8*/ 	.byte	0x04, 0x2f
        /*00aa*/ 	.short	(.L_29 - .L_28)
	.align		4
.L_28:
        /*00ac*/ 	.word	index@(eye_u8)
        /*00b0*/ 	.word	0x00000008


	//----- nvinfo : EIATTR_FRAME_SIZE
	.align		4
.L_29:
        /*00b4*/ 	.byte	0x04, 0x11
        /*00b6*/ 	.short	(.L_31 - .L_30)
	.align		4
.L_30:
        /*00b8*/ 	.word	index@(eye_u8)
        /*00bc*/ 	.word	0x00000000


	//----- nvinfo : EIATTR_REGCOUNT
	.align		4
.L_31:
        /*00c0*/ 	.byte	0x04, 0x2f
        /*00c2*/ 	.short	(.L_33 - .L_32)
	.align		4
.L_32:
        /*00c4*/ 	.word	index@(eye_u16)
        /*00c8*/ 	.word	0x00000008


	//----- nvinfo : EIATTR_FRAME_SIZE
	.align		4
.L_33:
        /*00cc*/ 	.byte	0x04, 0x11
        /*00ce*/ 	.short	(.L_35 - .L_34)
	.align		4
.L_34:
        /*00d0*/ 	.word	index@(eye_u16)
        /*00d4*/ 	.word	0x00000000


	//----- nvinfo : EIATTR_REGCOUNT
	.align		4
.L_35:
        /*00d8*/ 	.byte	0x04, 0x2f
        /*00da*/ 	.short	(.L_37 - .L_36)
	.align		4
.L_36:
        /*00dc*/ 	.word	index@(eye_u32)
        /*00e0*/ 	.word	0x00000008


	//----- nvinfo : EIATTR_FRAME_SIZE
	.align		4
.L_37:
        /*00e4*/ 	.byte	0x04, 0x11
        /*00e6*/ 	.short	(.L_39 - .L_38)
	.align		4
.L_38:
        /*00e8*/ 	.word	index@(eye_u32)
        /*00ec*/ 	.word	0x00000000


	//----- nvinfo : EIATTR_REGCOUNT
	.align		4
.L_39:
        /*00f0*/ 	.byte	0x04, 0x2f
        /*00f2*/ 	.short	(.L_41 - .L_40)
	.align		4
.L_40:
        /*00f4*/ 	.word	index@(eye_u64)
        /*00f8*/ 	.word	0x00000008


	//----- nvinfo : EIATTR_FRAME_SIZE
	.align		4
.L_41:
        /*00fc*/ 	.byte	0x04, 0x11
        /*00fe*/ 	.short	(.L_43 - .L_42)
	.align		4
.L_42:
        /*0100*/ 	.word	index@(eye_u64)
        /*0104*/ 	.word	0x00000000


	//----- nvinfo : EIATTR_MIN_STACK_SIZE
	.align		4
.L_43:
        /*0108*/ 	.byte	0x04, 0x12
        /*010a*/ 	.short	(.L_45 - .L_44)
	.align		4
.L_44:
        /*010c*/ 	.word	index@(eye_u64)
        /*0110*/ 	.word	0x00000000


	//----- nvinfo : EIATTR_MIN_STACK_SIZE
	.align		4
.L_45:
        /*0114*/ 	.byte	0x04, 0x12
        /*0116*/ 	.short	(.L_47 - .L_46)
	.align		4
.L_46:
        /*0118*/ 	.word	index@(eye_u32)
        /*011c*/ 	.word	0x00000000


	//----- nvinfo : EIATTR_MIN_STACK_SIZE
	.align		4
.L_47:
        /*0120*/ 	.byte	0x04, 0x12
        /*0122*/ 	.short	(.L_49 - .L_48)
	.align		4
.L_48:
        /*0124*/ 	.word	index@(eye_u16)
        /*0128*/ 	.word	0x00000000


	//----- nvinfo : EIATTR_MIN_STACK_SIZE
	.align		4
.L_49:
        /*012c*/ 	.byte	0x04, 0x12
        /*012e*/ 	.short	(.L_51 - .L_50)
	.align		4
.L_50:
        /*0130*/ 	.word	index@(eye_u8)
        /*0134*/ 	.word	0x00000000


	//----- nvinfo : EIATTR_MIN_STACK_SIZE
	.align		4
.L_51:
        /*0138*/ 	.byte	0x04, 0x12
        /*013a*/ 	.short	(.L_53 - .L_52)
	.align		4
.L_52:
        /*013c*/ 	.word	index@(eye_i64)
        /*0140*/ 	.word	0x00000000


	//----- nvinfo : EIATTR_MIN_STACK_SIZE
	.align		4
.L_53:
        /*0144*/ 	.byte	0x04, 0x12
        /*0146*/ 	.short	(.L_55 - .L_54)
	.align		4
.L_54:
        /*0148*/ 	.word	index@(eye_i32)
        /*014c*/ 	.word	0x00000000


	//----- nvinfo : EIATTR_MIN_STACK_SIZE
	.align		4
.L_55:
        /*0150*/ 	.byte	0x04, 0x12
        /*0152*/ 	.short	(.L_57 - .L_56)
	.align		4
.L_56:
        /*0154*/ 	.word	index@(eye_i16)
        /*0158*/ 	.word	0x00000000


	//----- nvinfo : EIATTR_MIN_STACK_SIZE
	.align		4
.L_57:
        /*015c*/ 	.byte	0x04, 0x12
        /*015e*/ 	.short	(.L_59 - .L_58)
	.align		4
.L_58:
        /*0160*/ 	.word	index@(eye_i8)
        /*0164*/ 	.word	0x00000000


	//----- nvinfo : EIATTR_MIN_STACK_SIZE
	.align		4
.L_59:
        /*0168*/ 	.byte	0x04, 0x12
        /*016a*/ 	.short	(.L_61 - .L_60)
	.align		4
.L_60:
        /*016c*/ 	.word	index@(eye_f64)
        /*0170*/ 	.word	0x00000000


	//----- nvinfo : EIATTR_MIN_STACK_SIZE
	.align		4
.L_61:
        /*0174*/ 	.byte	0x04, 0x12
        /*0176*/ 	.short	(.L_63 - .L_62)
	.align		4
.L_62:
        /*0178*/ 	.word	index@(eye_f32)
        /*017c*/ 	.word	0x00000000


	//----- nvinfo : EIATTR_MIN_STACK_SIZE
	.align		4
.L_63:
        /*0180*/ 	.byte	0x04, 0x12
        /*0182*/ 	.short	(.L_65 - .L_64)
	.align		4
.L_64:
        /*0184*/ 	.word	index@(eye_f16)
        /*0188*/ 	.word	0x00000000
.L_65:


//--------------------- .nv.compat                --------------------------
	.section	.nv.compat,"",@"SHT_CUDA_COMPAT_INFO"
	.align	4
        /*0000*/ 	.byte	0x02, 0x09, 0x00, 0x00, 0x02, 0x02, 0x01, 0x00, 0x02, 0x05, 0x05, 0x00, 0x03, 0x07, 0x01, 0x01
        /*0010*/ 	.byte	0x02, 0x03, 0x00, 0x00, 0x02, 0x06, 0x01, 0x00, 0x04, 0x0b, 0x08, 0x00, 0x09, 0x00, 0x00, 0x00
        /*0020*/ 	.byte	0x00, 0x00, 0x00, 0x00


//--------------------- .nv.info.eye_u64          --------------------------
	.section	.nv.info.eye_u64,"",@"SHT_CUDA_INFO"
	.sectionflags	@""
	.align	4


	//----- nvinfo : EIATTR_CUDA_API_VERSION
	.align		4
        /*0000*/ 	.byte	0x04, 0x37
        /*0002*/ 	.short	(.L_67 - .L_66)
.L_66:
        /*0004*/ 	.word	0x00000082


	//----- nvinfo : EIATTR_KPARAM_INFO
	.align		4
.L_67:
        /*0008*/ 	.byte	0x04, 0x17
        /*000a*/ 	.short	(.L_69 - .L_68)
.L_68:
        /*000c*/ 	.word	0x00000000
        /*0010*/ 	.short	0x0003
        /*0012*/ 	.short	0x0018
        /*0014*/ 	.byte	0x00, 0xf0, 0x11, 0x00


	//----- nvinfo : EIATTR_KPARAM_INFO
	.align		4
.L_69:
        /*0018*/ 	.byte	0x04, 0x17
        /*001a*/ 	.short	(.L_71 - .L_70)
.L_70:
        /*001c*/ 	.word	0x00000000
        /*0020*/ 	.short	0x0002
        /*0022*/ 	.short	0x0010
        /*0024*/ 	.byte	0x00, 0xf0, 0x21, 0x00


	//----- nvinfo : EIATTR_KPARAM_INFO
	.align		4
.L_71:
        /*0028*/ 	.byte	0x04, 0x17
        /*002a*/ 	.short	(.L_73 - .L_72)
.L_72:
        /*002c*/ 	.word	0x00000000
        /*0030*/ 	.short	0x0001
        /*0032*/ 	.short	0x0008
        /*0034*/ 	.byte	0x00, 0xf0, 0x21, 0x00


	//----- nvinfo : EIATTR_KPARAM_INFO
	.align		4
.L_73:
        /*0038*/ 	.byte	0x04, 0x17
        /*003a*/ 	.short	(.L_75 - .L_74)
.L_74:
        /*003c*/ 	.word	0x00000000
        /*0040*/ 	.short	0x0000
        /*0042*/ 	.short	0x0000
        /*0044*/ 	.byte	0x00, 0xf5, 0x21, 0x00


	//----- nvinfo : EIATTR_SPARSE_MMA_MASK
	.align		4
.L_75:
        /*0048*/ 	.byte	0x03, 0x50
        /*004a*/ 	.short	0x0000


	//----- nvinfo : EIATTR_MAXREG_COUNT
	.align		4
        /*004c*/ 	.byte	0x03, 0x1b
        /*004e*/ 	.short	0x00ff


	//----- nvinfo : EIATTR_MERCURY_ISA_VERSION
	.align		4
        /*0050*/ 	.byte	0x03, 0x5f
        /*0052*/ 	.short	0x0101


	//----- nvinfo : EIATTR_VRC_CTA_INIT_COUNT
	.align		4
        /*0054*/ 	.byte	0x02, 0x4a
	.zero		1
	.zero		1


	//----- nvinfo : EIATTR_EXIT_INSTR_OFFSETS
	.align		4
        /*0058*/ 	.byte	0x04, 0x1c
        /*005a*/ 	.short	(.L_77 - .L_76)


	//   ....[0]....
.L_76:
        /*005c*/ 	.word	0x00000080


	//   ....[1]....
        /*0060*/ 	.word	0x000000f0


	//   ....[2]....
        /*0064*/ 	.word	0x00000190


	//----- nvinfo : EIATTR_CBANK_PARAM_SIZE
	.align		4
.L_77:
        /*0068*/ 	.byte	0x03, 0x19
        /*006a*/ 	.short	0x001c


	//----- nvinfo : EIATTR_PARAM_CBANK
	.align		4
        /*006c*/ 	.byte	0x04, 0x0a
        /*006e*/ 	.short	(.L_79 - .L_78)
	.align		4
.L_78:
        /*0070*/ 	.word	index@(.nv.constant0.eye_u64)
        /*0074*/ 	.short	0x0380
        /*0076*/ 	.short	0x001c


	//----- nvinfo : EIATTR_SW_WAR
	.align		4
.L_79:
        /*0078*/ 	.byte	0x04, 0x36
        /*007a*/ 	.short	(.L_81 - .L_80)
.L_80:
        /*007c*/ 	.word	0x00000008
.L_81:


//--------------------- .nv.info.eye_u32          --------------------------
	.section	.nv.info.eye_u32,"",@"SHT_CUDA_INFO"
	.sectionflags	@""
	.align	4


	//----- nvinfo : EIATTR_CUDA_API_VERSION
	.align		4
        /*0000*/ 	.byte	0x04, 0x37
        /*0002*/ 	.short	(.L_83 - .L_82)
.L_82:
        /*0004*/ 	.word	0x00000082


	//----- nvinfo : EIATTR_KPARAM_INFO
	.align		4
.L_83:
        /*0008*/ 	.byte	0x04, 0x17
        /*000a*/ 	.short	(.L_85 - .L_84)
.L_84:
        /*000c*/ 	.word	0x00000000
        /*0010*/ 	.short	0x0003
        /*0012*/ 	.short	0x0018
        /*0014*/ 	.byte	0x00, 0xf0, 0x11, 0x00


	//----- nvinfo : EIATTR_KPARAM_INFO
	.align		4
.L_85:
        /*0018*/ 	.byte	0x04, 0x17
        /*001a*/ 	.short	(.L_87 - .L_86)
.L_86:
        /*001c*/ 	.word	0x00000000
        /*0020*/ 	.short	0x0002
        /*0022*/ 	.short	0x0010
        /*0024*/ 	.byte	0x00, 0xf0, 0x21, 0x00


	//----- nvinfo : EIATTR_KPARAM_INFO
	.align		4
.L_87:
        /*0028*/ 	.byte	0x04, 0x17
        /*002a*/ 	.short	(.L_89 - .L_88)
.L_88:
        /*002c*/ 	.word	0x00000000
        /*0030*/ 	.short	0x0001
        /*0032*/ 	.short	0x0008
        /*0034*/ 	.byte	0x00, 0xf0, 0x21, 0x00


	//----- nvinfo : EIATTR_KPARAM_INFO
	.align		4
.L_89:
        /*0038*/ 	.byte	0x04, 0x17
        /*003a*/ 	.short	(.L_91 - .L_90)
.L_90:
        /*003c*/ 	.word	0x00000000
        /*0040*/ 	.short	0x0000
        /*0042*/ 	.short	0x0000
        /*0044*/ 	.byte	0x00, 0xf5, 0x21, 0x00


	//----- nvinfo : EIATTR_SPARSE_MMA_MASK
	.align		4
.L_91:
        /*0048*/ 	.byte	0x03, 0x50
        /*004a*/ 	.short	0x0000


	//----- nvinfo : EIATTR_MAXREG_COUNT
	.align		4
        /*004c*/ 	.byte	0x03, 0x1b
        /*004e*/ 	.short	0x00ff


	//----- nvinfo : EIATTR_MERCURY_ISA_VERSION
	.align		4
        /*0050*/ 	.byte	0x03, 0x5f
        /*0052*/ 	.short	0x0101


	//----- nvinfo : EIATTR_VRC_CTA_INIT_COUNT
	.align		4
        /*0054*/ 	.byte	0x02, 0x4a
	.zero		1
	.zero		1


	//----- nvinfo : EIATTR_EXIT_INSTR_OFFSETS
	.align		4
        /*0058*/ 	.byte	0x04, 0x1c
        /*005a*/ 	.short	(.L_93 - .L_92)


	//   ....[0]....
.L_92:
        /*005c*/ 	.word	0x00000080


	//   ....[1]....
        /*0060*/ 	.word	0x000000f0


	//   ....[2]....
        /*0064*/ 	.word	0x00000180


	//----- nvinfo : EIATTR_CBANK_PARAM_SIZE
	.align		4
.L_93:
        /*0068*/ 	.byte	0x03, 0x19
        /*006a*/ 	.short	0x001c


	//----- nvinfo : EIATTR_PARAM_CBANK
	.align		4
        /*006c*/ 	.byte	0x04, 0x0a
        /*006e*/ 	.short	(.L_95 - .L_94)
	.align		4
.L_94:
        /*0070*/ 	.word	index@(.nv.constant0.eye_u32)
        /*0074*/ 	.short	0x0380
        /*0076*/ 	.short	0x001c


	//----- nvinfo : EIATTR_SW_WAR
	.align		4
.L_95:
        /*0078*/ 	.byte	0x04, 0x36
        /*007a*/ 	.short	(.L_97 - .L_96)
.L_96:
        /*007c*/ 	.word	0x00000008
.L_97:


//--------------------- .nv.info.eye_u16          --------------------------
	.section	.nv.info.eye_u16,"",@"SHT_CUDA_INFO"
	.sectionflags	@""
	.align	4


	//----- nvinfo : EIATTR_CUDA_API_VERSION
	.align		4
        /*0000*/ 	.byte	0x04, 0x37
        /*0002*/ 	.short	(.L_99 - .L_98)
.L_98:
        /*0004*/ 	.word	0x00000082


	//----- nvinfo : EIATTR_KPARAM_INFO
	.align		4
.L_99:
        /*0008*/ 	.byte	0x04, 0x17
        /*000a*/ 	.short	(.L_101 - .L_100)
.L_100:
        /*000c*/ 	.word	0x00000000
        /*0010*/ 	.short	0x0003
        /*0012*/ 	.short	0x0018
        /*0014*/ 	.byte	0x00, 0xf0, 0x11, 0x00


	//----- nvinfo : EIATTR_KPARAM_INFO
	.align		4
.L_101:
        /*0018*/ 	.byte	0x04, 0x17
        /*001a*/ 	.short	(.L_103 - .L_102)
.L_102:
        /*001c*/ 	.word	0x00000000
        /*0020*/ 	.short	0x0002
        /*0022*/ 	.short	0x0010
        /*0024*/ 	.byte	0x00, 0xf0, 0x21, 0x00


	//----- nvinfo : EIATTR_KPARAM_INFO
	.align		4
.L_103:
        /*0028*/ 	.byte	0x04, 0x17
        /*002a*/ 	.short	(.L_105 - .L_104)
.L_104:
        /*002c*/ 	.word	0x00000000
        /*0030*/ 	.short	0x0001
        /*0032*/ 	.short	0x0008
        /*0034*/ 	.byte	0x00, 0xf0, 0x21, 0x00


	//----- nvinfo : EIATTR_KPARAM_INFO
	.align		4
.L_105:
        /*0038*/ 	.byte	0x04, 0x17
        /*003a*/ 	.short	(.L_107 - .L_106)
.L_106:
        /*003c*/ 	.word	0x00000000
        /*0040*/ 	.short	0x0000
        /*0042*/ 	.short	0x0000
        /*0044*/ 	.byte	0x00, 0xf5, 0x21, 0x00


	//----- nvinfo : EIATTR_SPARSE_MMA_MASK
	.align		4
.L_107:
        /*0048*/ 	.byte	0x03, 0x50
        /*004a*/ 	.short	0x0000


	//----- nvinfo : EIATTR_MAXREG_COUNT
	.align		4
        /*004c*/ 	.byte	0x03, 0x1b
        /*004e*/ 	.short	0x00ff


	//----- nvinfo : EIATTR_MERCURY_ISA_VERSION
	.align		4
        /*0050*/ 	.byte	0x03, 0x5f
        /*0052*/ 	.short	0x0101


	//----- nvinfo : EIATTR_VRC_CTA_INIT_COUNT
	.align		4
        /*0054*/ 	.byte	0x02, 0x4a
	.zero		1
	.zero		1


	//----- nvinfo : EIATTR_EXIT_INSTR_OFFSETS
	.align		4
        /*0058*/ 	.byte	0x04, 0x1c
        /*005a*/ 	.short	(.L_109 - .L_108)


	//   ....[0]....
.L_108:
        /*005c*/ 	.word	0x00000080


	//   ....[1]....
        /*0060*/ 	.word	0x000000f0


	//   ....[2]....
        /*0064*/ 	.word	0x00000190


	//----- nvinfo : EIATTR_CBANK_PARAM_SIZE
	.align		4
.L_109:
        /*0068*/ 	.byte	0x03, 0x19
        /*006a*/ 	.short	0x001c


	//----- nvinfo : EIATTR_PARAM_CBANK
	.align		4
        /*006c*/ 	.byte	0x04, 0x0a
        /*006e*/ 	.short	(.L_111 - .L_110)
	.align		4
.L_110:
        /*0070*/ 	.word	index@(.nv.constant0.eye_u16)
        /*0074*/ 	.short	0x0380
        /*0076*/ 	.short	0x001c


	//----- nvinfo : EIATTR_SW_WAR
	.align		4
.L_111:
        /*0078*/ 	.byte	0x04, 0x36
        /*007a*/ 	.short	(.L_113 - .L_112)
.L_112:
        /*007c*/ 	.word	0x00000008
.L_113:


//--------------------- .nv.info.eye_u8           --------------------------
	.section	.nv.info.eye_u8,"",@"SHT_CUDA_INFO"
	.sectionflags	@""
	.align	4


	//----- nvinfo : EIATTR_CUDA_API_VERSION
	.align		4
        /*0000*/ 	.byte	0x04, 0x37
        /*0002*/ 	.short	(.L_115 - .L_114)
.L_114:
        /*0004*/ 	.word	0x00000082


	//----- nvinfo : EIATTR_KPARAM_INFO
	.align		4
.L_115:
        /*0008*/ 	.byte	0x04, 0x17
        /*000a*/ 	.short	(.L_117 - .L_116)
.L_116:
        /*000c*/ 	.word	0x00000000
        /*0010*/ 	.short	0x0003
        /*0012*/ 	.short	0x0018
        /*0014*/ 	.byte	0x00, 0xf0, 0x11, 0x00


	//----- nvinfo : EIATTR_KPARAM_INFO
	.align		4
.L_117:
        /*0018*/ 	.byte	0x04, 0x17
        /*001a*/ 	.short	(.L_119 - .L_118)
.L_118:
        /*001c*/ 	.word	0x00000000
        /*0020*/ 	.short	0x0002
        /*0022*/ 	.short	0x0010
        /*0024*/ 	.byte	0x00, 0xf0, 0x21, 0x00


	//----- nvinfo : EIATTR_KPARAM_INFO
	.align		4
.L_119:
        /*0028*/ 	.byte	0x04, 0x17
        /*002a*/ 	.short	(.L_121 - .L_120)
.L_120:
        /*002c*/ 	.word	0x00000000
        /*0030*/ 	.short	0x0001
        /*0032*/ 	.short	0x0008
        /*0034*/ 	.byte	0x00, 0xf0, 0x21, 0x00


	//----- nvinfo : EIATTR_KPARAM_INFO
	.align		4
.L_121:
        /*0038*/ 	.byte	0x04, 0x17
        /*003a*/ 	.short	(.L_123 - .L_122)
.L_122:
        /*003c*/ 	.word	0x00000000
        /*0040*/ 	.short	0x0000
        /*0042*/ 	.short	0x0000
        /*0044*/ 	.byte	0x00, 0xf5, 0x21, 0x00


	//----- nvinfo : EIATTR_SPARSE_MMA_MASK
	.align		4
.L_123:
        /*0048*/ 	.byte	0x03, 0x50
        /*004a*/ 	.short	0x0000


	//----- nvinfo : EIATTR_MAXREG_COUNT
	.align		4
        /*004c*/ 	.byte	0x03, 0x1b
        /*004e*/ 	.short	0x00ff


	//----- nvinfo : EIATTR_MERCURY_ISA_VERSION
	.align		4
        /*0050*/ 	.byte	0x03, 0x5f
        /*0052*/ 	.short	0x0101


	//----- nvinfo : EIATTR_VRC_CTA_INIT_COUNT
	.align		4
        /*0054*/ 	.byte	0x02, 0x4a
	.zero		1
	.zero		1


	//----- nvinfo : EIATTR_EXIT_INSTR_OFFSETS
	.align		4
        /*0058*/ 	.byte	0x04, 0x1c
        /*005a*/ 	.short	(.L_125 - .L_124)


	//   ....[0]....
.L_124:
        /*005c*/ 	.word	0x00000080


	//   ....[1]....
        /*0060*/ 	.word	0x000000f0


	//   ....[2]....
        /*0064*/ 	.word	0x00000180


	//----- nvinfo : EIATTR_CBANK_PARAM_SIZE
	.align		4
.L_125:
        /*0068*/ 	.byte	0x03, 0x19
        /*006a*/ 	.short	0x001c


	//----- nvinfo : EIATTR_PARAM_CBANK
	.align		4
        /*006c*/ 	.byte	0x04, 0x0a
        /*006e*/ 	.short	(.L_127 - .L_126)
	.align		4
.L_126:
        /*0070*/ 	.word	index@(.nv.constant0.eye_u8)
        /*0074*/ 	.short	0x0380
        /*0076*/ 	.short	0x001c


	//----- nvinfo : EIATTR_SW_WAR
	.align		4
.L_127:
        /*0078*/ 	.byte	0x04, 0x36
        /*007a*/ 	.short	(.L_129 - .L_128)
.L_128:
        /*007c*/ 	.word	0x00000008
.L_129:


//--------------------- .nv.info.eye_i64          --------------------------
	.section	.nv.info.eye_i64,"",@"SHT_CUDA_INFO"
	.sectionflags	@""
	.align	4


	//----- nvinfo : EIATTR_CUDA_API_VERSION
	.align		4
        /*0000*/ 	.byte	0x04, 0x37
        /*0002*/ 	.short	(.L_131 - .L_130)
.L_130:
        /*0004*/ 	.word	0x00000082


	//----- nvinfo : EIATTR_KPARAM_INFO
	.align		4
.L_131:
        /*0008*/ 	.byte	0x04, 0x17
        /*000a*/ 	.short	(.L_133 - .L_132)
.L_132:
        /*000c*/ 	.word	0x00000000
        /*0010*/ 	.short	0x0003
        /*0012*/ 	.short	0x0018
        /*0014*/ 	.byte	0x00, 0xf0, 0x11, 0x00


	//----- nvinfo : EIATTR_KPARAM_INFO
	.align		4
.L_133:
        /*0018*/ 	.byte	0x04, 0x17
        /*001a*/ 	.short	(.L_135 - .L_134)
.L_134:
        /*001c*/ 	.word	0x00000000
        /*0020*/ 	.short	0x0002
        /*0022*/ 	.short	0x0010
        /*0024*/ 	.byte	0x00, 0xf0, 0x21, 0x00


	//----- nvinfo : EIATTR_KPARAM_INFO
	.align		4
.L_135:
        /*0028*/ 	.byte	0x04, 0x17
        /*002a*/ 	.short	(.L_137 - .L_136)
.L_136:
        /*002c*/ 	.word	0x00000000
        /*0030*/ 	.short	0x0001
        /*0032*/ 	.short	0x0008
        /*0034*/ 	.byte	0x00, 0xf0, 0x21, 0x00


	//----- nvinfo : EIATTR_KPARAM_INFO
	.align		4
.L_137:
        /*0038*/ 	.byte	0x04, 0x17
        /*003a*/ 	.short	(.L_139 - .L_138)
.L_138:
        /*003c*/ 	.word	0x00000000
        /*0040*/ 	.short	0x0000
        /*0042*/ 	.short	0x0000
        /*0044*/ 	.byte	0x00, 0xf5, 0x21, 0x00


	//----- nvinfo : EIATTR_SPARSE_MMA_MASK
	.align		4
.L_139:
        /*0048*/ 	.byte	0x03, 0x50
        /*004a*/ 	.short	0x0000


	//----- nvinfo : EIATTR_MAXREG_COUNT
	.align		4
        /*004c*/ 	.byte	0x03, 0x1b
        /*004e*/ 	.short	0x00ff


	//----- nvinfo : EIATTR_MERCURY_ISA_VERSION
	.align		4
        /*0050*/ 	.byte	0x03, 0x5f
        /*0052*/ 	.short	0x0101


	//----- nvinfo : EIATTR_VRC_CTA_INIT_COUNT
	.align		4
        /*0054*/ 	.byte	0x02, 0x4a
	.zero		1
	.zero		1


	//----- nvinfo : EIATTR_EXIT_INSTR_OFFSETS
	.align		4
        /*0058*/ 	.byte	0x04, 0x1c
        /*005a*/ 	.short	(.L_141 - .L_140)


	//   ....[0]....
.L_140:
        /*005c*/ 	.word	0x00000080


	//   ....[1]....
        /*0060*/ 	.word	0x000000f0


	//   ....[2]....
        /*0064*/ 	.word	0x00000190


	//----- nvinfo : EIATTR_CBANK_PARAM_SIZE
	.align		4
.L_141:
        /*0068*/ 	.byte	0x03, 0x19
        /*006a*/ 	.short	0x001c


	//----- nvinfo : EIATTR_PARAM_CBANK
	.align		4
        /*006c*/ 	.byte	0x04, 0x0a
        /*006e*/ 	.short	(.L_143 - .L_142)
	.align		4
.L_142:
        /*0070*/ 	.word	index@(.nv.constant0.eye_i64)
        /*0074*/ 	.short	0x0380
        /*0076*/ 	.short	0x001c


	//----- nvinfo : EIATTR_SW_WAR
	.align		4
.L_143:
        /*0078*/ 	.byte	0x04, 0x36
        /*007a*/ 	.short	(.L_145 - .L_144)
.L_144:
        /*007c*/ 	.word	0x00000008
.L_145:


//--------------------- .nv.info.eye_i32          --------------------------
	.section	.nv.info.eye_i32,"",@"SHT_CUDA_INFO"
	.sectionflags	@""
	.align	4


	//----- nvinfo : EIATTR_CUDA_API_VERSION
	.align		4
        /*0000*/ 	.byte	0x04, 0x37
        /*0002*/ 	.short	(.L_147 - .L_146)
.L_146:
        /*0004*/ 	.word	0x00000082


	//----- nvinfo : EIATTR_KPARAM_INFO
	.align		4
.L_147:
        /*0008*/ 	.byte	0x04, 0x17
        /*000a*/ 	.short	(.L_149 - .L_148)
.L_148:
        /*000c*/ 	.word	0x00000000
        /*0010*/ 	.short	0x0003
        /*0012*/ 	.short	0x0018
        /*0014*/ 	.byte	0x00, 0xf0, 0x11, 0x00


	//----- nvinfo : EIATTR_KPARAM_INFO
	.align		4
.L_149:
        /*0018*/ 	.byte	0x04, 0x17
        /*001a*/ 	.short	(.L_151 - .L_150)
.L_150:
        /*001c*/ 	.word	0x00000000
        /*0020*/ 	.short	0x0002
        /*0022*/ 	.short	0x0010
        /*0024*/ 	.byte	0x00, 0xf0, 0x21, 0x00


	//----- nvinfo : EIATTR_KPARAM_INFO
	.align		4
.L_151:
        /*0028*/ 	.byte	0x04, 0x17
        /*002a*/ 	.short	(.L_153 - .L_152)
.L_152:
        /*002c*/ 	.word	0x00000000
        /*0030*/ 	.short	0x0001
        /*0032*/ 	.short	0x0008
        /*0034*/ 	.byte	0x00, 0xf0, 0x21, 0x00


	//----- nvinfo : EIATTR_KPARAM_INFO
	.align		4
.L_153:
        /*0038*/ 	.byte	0x04, 0x17
        /*003a*/ 	.short	(.L_155 - .L_154)
.L_154:
        /*003c*/ 	.word	0x00000000
        /*0040*/ 	.short	0x0000
        /*0042*/ 	.short	0x0000
        /*0044*/ 	.byte	0x00, 0xf5, 0x21, 0x00


	//----- nvinfo : EIATTR_SPARSE_MMA_MASK
	.align		4
.L_155:
        /*0048*/ 	.byte	0x03, 0x50
        /*004a*/ 	.short	0x0000


	//----- nvinfo : EIATTR_MAXREG_COUNT
	.align		4
        /*004c*/ 	.byte	0x03, 0x1b
        /*004e*/ 	.short	0x00ff


	//----- nvinfo : EIATTR_MERCURY_ISA_VERSION
	.align		4
        /*0050*/ 	.byte	0x03, 0x5f
        /*0052*/ 	.short	0x0101


	//----- nvinfo : EIATTR_VRC_CTA_INIT_COUNT
	.align		4
        /*0054*/ 	.byte	0x02, 0x4a
	.zero		1
	.zero		1


	//----- nvinfo : EIATTR_EXIT_INSTR_OFFSETS
	.align		4
        /*0058*/ 	.byte	0x04, 0x1c
        /*005a*/ 	.short	(.L_157 - .L_156)


	//   ....[0]....
.L_156:
        /*005c*/ 	.word	0x00000080


	//   ....[1]....
        /*0060*/ 	.word	0x000000f0


	//   ....[2]....
        /*0064*/ 	.word	0x00000180


	//----- nvinfo : EIATTR_CBANK_PARAM_SIZE
	.align		4
.L_157:
        /*0068*/ 	.byte	0x03, 0x19
        /*006a*/ 	.short	0x001c


	//----- nvinfo : EIATTR_PARAM_CBANK
	.align		4
        /*006c*/ 	.byte	0x04, 0x0a
        /*006e*/ 	.short	(.L_159 - .L_158)
	.align		4
.L_158:
        /*0070*/ 	.word	index@(.nv.constant0.eye_i32)
        /*0074*/ 	.short	0x0380
        /*0076*/ 	.short	0x001c


	//----- nvinfo : EIATTR_SW_WAR
	.align		4
.L_159:
        /*0078*/ 	.byte	0x04, 0x36
        /*007a*/ 	.short	(.L_161 - .L_160)
.L_160:
        /*007c*/ 	.word	0x00000008
.L_161:


//--------------------- .nv.info.eye_i16          --------------------------
	.section	.nv.info.eye_i16,"",@"SHT_CUDA_INFO"
	.sectionflags	@""
	.align	4


	//----- nvinfo : EIATTR_CUDA_API_VERSION
	.align		4
        /*0000*/ 	.byte	0x04, 0x37
        /*0002*/ 	.short	(.L_163 - .L_162)
.L_162:
        /*0004*/ 	.word	0x00000082


	//----- nvinfo : EIATTR_KPARAM_INFO
	.align		4
.L_163:
        /*0008*/ 	.byte	0x04, 0x17
        /*000a*/ 	.short	(.L_165 - .L_164)
.L_164:
        /*000c*/ 	.word	0x00000000
        /*0010*/ 	.short	0x0003
        /*0012*/ 	.short	0x0018
        /*0014*/ 	.byte	0x00, 0xf0, 0x11, 0x00


	//----- nvinfo : EIATTR_KPARAM_INFO
	.align		4
.L_165:
        /*0018*/ 	.byte	0x04, 0x17
        /*001a*/ 	.short	(.L_167 - .L_166)
.L_166:
        /*001c*/ 	.word	0x00000000
        /*0020*/ 	.short	0x0002
        /*0022*/ 	.short	0x0010
        /*0024*/ 	.byte	0x00, 0xf0, 0x21, 0x00


	//----- nvinfo : EIATTR_KPARAM_INFO
	.align		4
.L_167:
        /*0028*/ 	.byte	0x04, 0x17
        /*002a*/ 	.short	(.L_169 - .L_168)
.L_168:
        /*002c*/ 	.word	0x00000000
        /*0030*/ 	.short	0x0001
        /*0032*/ 	.short	0x0008
        /*0034*/ 	.byte	0x00, 0xf0, 0x21, 0x00


	//----- nvinfo : EIATTR_KPARAM_INFO
	.align		4
.L_169:
        /*0038*/ 	.byte	0x04, 0x17
        /*003a*/ 	.short	(.L_171 - .L_170)
.L_170:
        /*003c*/ 	.word	0x00000000
        /*0040*/ 	.short	0x0000
        /*0042*/ 	.short	0x0000
        /*0044*/ 	.byte	0x00, 0xf5, 0x21, 0x00


	//----- nvinfo : EIATTR_SPARSE_MMA_MASK
	.align		4
.L_171:
        /*0048*/ 	.byte	0x03, 0x50
        /*004a*/ 	.short	0x0000


	//----- nvinfo : EIATTR_MAXREG_COUNT
	.align		4
        /*004c*/ 	.byte	0x03, 0x1b
        /*004e*/ 	.short	0x00ff


	//----- nvinfo : EIATTR_MERCURY_ISA_VERSION
	.align		4
        /*0050*/ 	.byte	0x03, 0x5f
        /*0052*/ 	.short	0x0101


	//----- nvinfo : EIATTR_VRC_CTA_INIT_COUNT
	.align		4
        /*0054*/ 	.byte	0x02, 0x4a
	.zero		1
	.zero		1


	//----- nvinfo : EIATTR_EXIT_INSTR_OFFSETS
	.align		4
        /*0058*/ 	.byte	0x04, 0x1c
        /*005a*/ 	.short	(.L_173 - .L_172)


	//   ....[0]....
.L_172:
        /*005c*/ 	.word	0x00000080


	//   ....[1]....
        /*0060*/ 	.word	0x000000f0


	//   ....[2]....
        /*0064*/ 	.word	0x00000190


	//----- nvinfo : EIATTR_CBANK_PARAM_SIZE
	.align		4
.L_173:
        /*0068*/ 	.byte	0x03, 0x19
        /*006a*/ 	.short	0x001c


	//----- nvinfo : EIATTR_PARAM_CBANK
	.align		4
        /*006c*/ 	.byte	0x04, 0x0a
        /*006e*/ 	.short	(.L_175 - .L_174)
	.align		4
.L_174:
        /*0070*/ 	.word	index@(.nv.constant0.eye_i16)
        /*0074*/ 	.short	0x0380
        /*0076*/ 	.short	0x001c


	//----- nvinfo : EIATTR_SW_WAR
	.align		4
.L_175:
        /*0078*/ 	.byte	0x04, 0x36
        /*007a*/ 	.short	(.L_177 - .L_176)
.L_176:
        /*007c*/ 	.word	0x00000008
.L_177:


//--------------------- .nv.info.eye_i8           --------------------------
	.section	.nv.info.eye_i8,"",@"SHT_CUDA_INFO"
	.sectionflags	@""
	.align	4


	//----- nvinfo : EIATTR_CUDA_API_VERSION
	.align		4
        /*0000*/ 	.byte	0x04, 0x37
        /*0002*/ 	.short	(.L_179 - .L_178)
.L_178:
        /*0004*/ 	.word	0x00000082


	//----- nvinfo : EIATTR_KPARAM_INFO
	.align		4
.L_179:
        /*0008*/ 	.byte	0x04, 0x17
        /*000a*/ 	.short	(.L_181 - .L_180)
.L_180:
        /*000c*/ 	.word	0x00000000
        /*0010*/ 	.short	0x0003
        /*0012*/ 	.short	0x0018
        /*0014*/ 	.byte	0x00, 0xf0, 0x11, 0x00


	//----- nvinfo : EIATTR_KPARAM_INFO
	.align		4
.L_181:
        /*0018*/ 	.byte	0x04, 0x17
        /*001a*/ 	.short	(.L_183 - .L_182)
.L_182:
        /*001c*/ 	.word	0x00000000
        /*0020*/ 	.short	0x0002
        /*0022*/ 	.short	0x0010
        /*0024*/ 	.byte	0x00, 0xf0, 0x21, 0x00


	//----- nvinfo : EIATTR_KPARAM_INFO
	.align		4
.L_183:
        /*0028*/ 	.byte	0x04, 0x17
        /*002a*/ 	.short	(.L_185 - .L_184)
.L_184:
        /*002c*/ 	.word	0x00000000
        /*0030*/ 	.short	0x0001
        /*0032*/ 	.short	0x0008
        /*0034*/ 	.byte	0x00, 0xf0, 0x21, 0x00


	//----- nvinfo : EIATTR_KPARAM_INFO
	.align		4
.L_185:
        /*0038*/ 	.byte	0x04, 0x17
        /*003a*/ 	.short	(.L_187 - .L_186)
.L_186:
        /*003c*/ 	.word	0x00000000
        /*0040*/ 	.short	0x0000
        /*0042*/ 	.short	0x0000
        /*0044*/ 	.byte	0x00, 0xf5, 0x21, 0x00


	//----- nvinfo : EIATTR_SPARSE_MMA_MASK
	.align		4
.L_187:
        /*0048*/ 	.byte	0x03, 0x50
        /*004a*/ 	.short	0x0000


	//----- nvinfo : EIATTR_MAXREG_COUNT
	.align		4
        /*004c*/ 	.byte	0x03, 0x1b
        /*004e*/ 	.short	0x00ff


	//----- nvinfo : EIATTR_MERCURY_ISA_VERSION
	.align		4
        /*0050*/ 	.byte	0x03, 0x5f
        /*0052*/ 	.short	0x0101


	//----- nvinfo : EIATTR_VRC_CTA_INIT_COUNT
	.align		4
        /*0054*/ 	.byte	0x02, 0x4a
	.zero		1
	.zero		1


	//----- nvinfo : EIATTR_EXIT_INSTR_OFFSETS
	.align		4
        /*0058*/ 	.byte	0x04, 0x1c
        /*005a*/ 	.short	(.L_189 - .L_188)


	//   ....[0]....
.L_188:
        /*005c*/ 	.word	0x00000080


	//   ....[1]....
        /*0060*/ 	.word	0x000000f0


	//   ....[2]....
        /*0064*/ 	.word	0x00000180


	//----- nvinfo : EIATTR_CBANK_PARAM_SIZE
	.align		4
.L_189:
        /*0068*/ 	.byte	0x03, 0x19
        /*006a*/ 	.short	0x001c


	//----- nvinfo : EIATTR_PARAM_CBANK
	.align		4
        /*006c*/ 	.byte	0x04, 0x0a
        /*006e*/ 	.short	(.L_191 - .L_190)
	.align		4
.L_190:
        /*0070*/ 	.word	index@(.nv.constant0.eye_i8)
        /*0074*/ 	.short	0x0380
        /*0076*/ 	.short	0x001c


	//----- nvinfo : EIATTR_SW_WAR
	.align		4
.L_191:
        /*0078*/ 	.byte	0x04, 0x36
        /*007a*/ 	.short	(.L_193 - .L_192)
.L_192:
        /*007c*/ 	.word	0x00000008
.L_193:


//--------------------- .nv.info.eye_f64          --------------------------
	.section	.nv.info.eye_f64,"",@"SHT_CUDA_INFO"
	.sectionflags	@""
	.align	4


	//----- nvinfo : EIATTR_CUDA_API_VERSION
	.align		4
        /*0000*/ 	.byte	0x04, 0x37
        /*0002*/ 	.short	(.L_195 - .L_194)
.L_194:
        /*0004*/ 	.word	0x00000082


	//----- nvinfo : EIATTR_KPARAM_INFO
	.align		4
.L_195:
        /*0008*/ 	.byte	0x04, 0x17
        /*000a*/ 	.short	(.L_197 - .L_196)
.L_196:
        /*000c*/ 	.word	0x00000000
        /*0010*/ 	.short	0x0003
        /*0012*/ 	.short	0x0018
        /*0014*/ 	.byte	0x00, 0xf0, 0x11, 0x00


	//----- nvinfo : EIATTR_KPARAM_INFO
	.align		4
.L_197:
        /*0018*/ 	.byte	0x04, 0x17
        /*001a*/ 	.short	(.L_199 - .L_198)
.L_198:
        /*001c*/ 	.word	0x00000000
        /*0020*/ 	.short	0x0002
        /*0022*/ 	.short	0x0010
        /*0024*/ 	.byte	0x00, 0xf0, 0x21, 0x00


	//----- nvinfo : EIATTR_KPARAM_INFO
	.align		4
.L_199:
        /*0028*/ 	.byte	0x04, 0x17
        /*002a*/ 	.short	(.L_201 - .L_200)
.L_200:
        /*002c*/ 	.word	0x00000000
        /*0030*/ 	.short	0x0001
        /*0032*/ 	.short	0x0008
        /*0034*/ 	.byte	0x00, 0xf0, 0x21, 0x00


	//----- nvinfo : EIATTR_KPARAM_INFO
	.align		4
.L_201:
        /*0038*/ 	.byte	0x04, 0x17
        /*003a*/ 	.short	(.L_203 - .L_202)
.L_202:
        /*003c*/ 	.word	0x00000000
        /*0040*/ 	.short	0x0000
        /*0042*/ 	.short	0x0000
        /*0044*/ 	.byte	0x00, 0xf5, 0x21, 0x00


	//----- nvinfo : EIATTR_SPARSE_MMA_MASK
	.align		4
.L_203:
        /*0048*/ 	.byte	0x03, 0x50
        /*004a*/ 	.short	0x0000


	//----- nvinfo : EIATTR_MAXREG_COUNT
	.align		4
        /*004c*/ 	.byte	0x03, 0x1b
        /*004e*/ 	.short	0x00ff


	//----- nvinfo : EIATTR_MERCURY_ISA_VERSION
	.align		4
        /*0050*/ 	.byte	0x03, 0x5f
        /*0052*/ 	.short	0x0101


	//----- nvinfo : EIATTR_VRC_CTA_INIT_COUNT
	.align		4
        /*0054*/ 	.byte	0x02, 0x4a
	.zero		1
	.zero		1


	//----- nvinfo : EIATTR_EXIT_INSTR_OFFSETS
	.align		4
        /*0058*/ 	.byte	0x04, 0x1c
        /*005a*/ 	.short	(.L_205 - .L_204)


	//   ....[0]....
.L_204:
        /*005c*/ 	.word	0x00000080


	//   ....[1]....
        /*0060*/ 	.word	0x000000f0


	//   ....[2]....
        /*0064*/ 	.word	0x00000190


	//----- nvinfo : EIATTR_CBANK_PARAM_SIZE
	.align		4
.L_205:
        /*0068*/ 	.byte	0x03, 0x19
        /*006a*/ 	.short	0x001c


	//----- nvinfo : EIATTR_PARAM_CBANK
	.align		4
        /*006c*/ 	.byte	0x04, 0x0a
        /*006e*/ 	.short	(.L_207 - .L_206)
	.align		4
.L_206:
        /*0070*/ 	.word	index@(.nv.constant0.eye_f64)
        /*0074*/ 	.short	0x0380
        /*0076*/ 	.short	0x001c


	//----- nvinfo : EIATTR_SW_WAR
	.align		4
.L_207:
        /*0078*/ 	.byte	0x04, 0x36
        /*007a*/ 	.short	(.L_209 - .L_208)
.L_208:
        /*007c*/ 	.word	0x00000008
.L_209:


//--------------------- .nv.info.eye_f32          --------------------------
	.section	.nv.info.eye_f32,"",@"SHT_CUDA_INFO"
	.sectionflags	@""
	.align	4


	//----- nvinfo : EIATTR_CUDA_API_VERSION
	.align		4
        /*0000*/ 	.byte	0x04, 0x37
        /*0002*/ 	.short	(.L_211 - .L_210)
.L_210:
        /*0004*/ 	.word	0x00000082


	//----- nvinfo : EIATTR_KPARAM_INFO
	.align		4
.L_211:
        /*0008*/ 	.byte	0x04, 0x17
        /*000a*/ 	.short	(.L_213 - .L_212)
.L_212:
        /*000c*/ 	.word	0x00000000
        /*0010*/ 	.short	0x0003
        /*0012*/ 	.short	0x0018
        /*0014*/ 	.byte	0x00, 0xf0, 0x11, 0x00


	//----- nvinfo : EIATTR_KPARAM_INFO
	.align		4
.L_213:
        /*0018*/ 	.byte	0x04, 0x17
        /*001a*/ 	.short	(.L_215 - .L_214)
.L_214:
        /*001c*/ 	.word	0x00000000
        /*0020*/ 	.short	0x0002
        /*0022*/ 	.short	0x0010
        /*0024*/ 	.byte	0x00, 0xf0, 0x21, 0x00


	//----- nvinfo : EIATTR_KPARAM_INFO
	.align		4
.L_215:
        /*0028*/ 	.byte	0x04, 0x17
        /*002a*/ 	.short	(.L_217 - .L_216)
.L_216:
        /*002c*/ 	.word	0x00000000
        /*0030*/ 	.short	0x0001
        /*0032*/ 	.short	0x0008
        /*0034*/ 	.byte	0x00, 0xf0, 0x21, 0x00


	//----- nvinfo : EIATTR_KPARAM_INFO
	.align		4
.L_217:
        /*0038*/ 	.byte	0x04, 0x17
        /*003a*/ 	.short	(.L_219 - .L_218)
.L_218:
        /*003c*/ 	.word	0x00000000
        /*0040*/ 	.short	0x0000
        /*0042*/ 	.short	0x0000
        /*0044*/ 	.byte	0x00, 0xf5, 0x21, 0x00


	//----- nvinfo : EIATTR_SPARSE_MMA_MASK
	.align		4
.L_219:
        /*0048*/ 	.byte	0x03, 0x50
        /*004a*/ 	.short	0x0000


	//----- nvinfo : EIATTR_MAXREG_COUNT
	.align		4
        /*004c*/ 	.byte	0x03, 0x1b
        /*004e*/ 	.short	0x00ff


	//----- nvinfo : EIATTR_MERCURY_ISA_VERSION
	.align		4
        /*0050*/ 	.byte	0x03, 0x5f
        /*0052*/ 	.short	0x0101


	//----- nvinfo : EIATTR_VRC_CTA_INIT_COUNT
	.align		4
        /*0054*/ 	.byte	0x02, 0x4a
	.zero		1
	.zero		1


	//----- nvinfo : EIATTR_EXIT_INSTR_OFFSETS
	.align		4
        /*0058*/ 	.byte	0x04, 0x1c
        /*005a*/ 	.short	(.L_221 - .L_220)


	//   ....[0]....
.L_220:
        /*005c*/ 	.word	0x00000080


	//   ....[1]....
        /*0060*/ 	.word	0x000000f0


	//   ....[2]....
        /*0064*/ 	.word	0x00000180


	//----- nvinfo : EIATTR_CBANK_PARAM_SIZE
	.align		4
.L_221:
        /*0068*/ 	.byte	0x03, 0x19
        /*006a*/ 	.short	0x001c


	//----- nvinfo : EIATTR_PARAM_CBANK
	.align		4
        /*006c*/ 	.byte	0x04, 0x0a
        /*006e*/ 	.short	(.L_223 - .L_222)
	.align		4
.L_222:
        /*0070*/ 	.word	index@(.nv.constant0.eye_f32)
        /*0074*/ 	.short	0x0380
        /*0076*/ 	.short	0x001c


	//----- nvinfo : EIATTR_SW_WAR
	.align		4
.L_223:
        /*0078*/ 	.byte	0x04, 0x36
        /*007a*/ 	.short	(.L_225 - .L_224)
.L_224:
        /*007c*/ 	.word	0x00000008
.L_225:


//--------------------- .nv.info.eye_f16          --------------------------
	.section	.nv.info.eye_f16,"",@"SHT_CUDA_INFO"
	.sectionflags	@""
	.align	4


	//----- nvinfo : EIATTR_CUDA_API_VERSION
	.align		4
        /*0000*/ 	.byte	0x04, 0x37
        /*0002*/ 	.short	(.L_227 - .L_226)
.L_226:
        /*0004*/ 	.word	0x00000082


	//----- nvinfo : EIATTR_KPARAM_INFO
	.align		4
.L_227:
        /*0008*/ 	.byte	0x04, 0x17
        /*000a*/ 	.short	(.L_229 - .L_228)
.L_228:
        /*000c*/ 	.word	0x00000000
        /*0010*/ 	.short	0x0003
        /*0012*/ 	.short	0x0018
        /*0014*/ 	.byte	0x00, 0xf0, 0x11, 0x00


	//----- nvinfo : EIATTR_KPARAM_INFO
	.align		4
.L_229:
        /*0018*/ 	.byte	0x04, 0x17
        /*001a*/ 	.short	(.L_231 - .L_230)
.L_230:
        /*001c*/ 	.word	0x00000000
        /*0020*/ 	.short	0x0002
        /*0022*/ 	.short	0x0010
        /*0024*/ 	.byte	0x00, 0xf0, 0x21, 0x00


	//----- nvinfo : EIATTR_KPARAM_INFO
	.align		4
.L_231:
        /*0028*/ 	.byte	0x04, 0x17
        /*002a*/ 	.short	(.L_233 - .L_232)
.L_232:
        /*002c*/ 	.word	0x00000000
        /*0030*/ 	.short	0x0001
        /*0032*/ 	.short	0x0008
        /*0034*/ 	.byte	0x00, 0xf0, 0x21, 0x00


	//----- nvinfo : EIATTR_KPARAM_INFO
	.align		4
.L_233:
        /*0038*/ 	.byte	0x04, 0x17
        /*003a*/ 	.short	(.L_235 - .L_234)
.L_234:
        /*003c*/ 	.word	0x00000000
        /*0040*/ 	.short	0x0000
        /*0042*/ 	.short	0x0000
        /*0044*/ 	.byte	0x00, 0xf5, 0x21, 0x00


	//----- nvinfo : EIATTR_SPARSE_MMA_MASK
	.align		4
.L_235:
        /*0048*/ 	.byte	0x03, 0x50
        /*004a*/ 	.short	0x0000


	//----- nvinfo : EIATTR_MAXREG_COUNT
	.align		4
        /*004c*/ 	.byte	0x03, 0x1b
        /*004e*/ 	.short	0x00ff


	//----- nvinfo : EIATTR_MERCURY_ISA_VERSION
	.align		4
        /*0050*/ 	.byte	0x03, 0x5f
        /*0052*/ 	.short	0x0101


	//----- nvinfo : EIATTR_VRC_CTA_INIT_COUNT
	.align		4
        /*0054*/ 	.byte	0x02, 0x4a
	.zero		1
	.zero		1


	//----- nvinfo : EIATTR_EXIT_INSTR_OFFSETS
	.align		4
        /*0058*/ 	.byte	0x04, 0x1c
        /*005a*/ 	.short	(.L_237 - .L_236)


	//   ....[0]....
.L_236:
        /*005c*/ 	.word	0x00000080


	//   ....[1]....
        /*0060*/ 	.word	0x000000f0


	//   ....[2]....
        /*0064*/ 	.word	0x00000190


	//----- nvinfo : EIATTR_CBANK_PARAM_SIZE
	.align		4
.L_237:
        /*0068*/ 	.byte	0x03, 0x19
        /*006a*/ 	.short	0x001c


	//----- nvinfo : EIATTR_PARAM_CBANK
	.align		4
        /*006c*/ 	.byte	0x04, 0x0a
        /*006e*/ 	.short	(.L_239 - .L_238)
	.align		4
.L_238:
        /*0070*/ 	.word	index@(.nv.constant0.eye_f16)
        /*0074*/ 	.short	0x0380
        /*0076*/ 	.short	0x001c


	//----- nvinfo : EIATTR_SW_WAR
	.align		4
.L_239:
        /*0078*/ 	.byte	0x04, 0x36
        /*007a*/ 	.short	(.L_241 - .L_240)
.L_240:
        /*007c*/ 	.word	0x00000008
.L_241:


//--------------------- .nv.callgraph             --------------------------
	.section	.nv.callgraph,"",@"SHT_CUDA_CALLGRAPH"
	.align	4
	.sectionentsize	8
	.align		4
        /*0000*/ 	.word	0x00000000
	.align		4
        /*0004*/ 	.word	0xffffffff
	.align		4
        /*0008*/ 	.word	0x00000000
	.align		4
        /*000c*/ 	.word	0xfffffffe
	.align		4
        /*0010*/ 	.word	0x00000000
	.align		4
        /*0014*/ 	.word	0xfffffffd
	.align		4
        /*0018*/ 	.word	0x00000000
	.align		4
        /*001c*/ 	.word	0xfffffffc


//--------------------- .text.eye_u64             --------------------------
	.section	.text.eye_u64,"ax",@progbits
	.align	128
        .global         eye_u64
        .type           eye_u64,@function
        .size           eye_u64,(.L_x_11 - eye_u64)
        .other          eye_u64,@"STO_CUDA_ENTRY STV_DEFAULT"
eye_u64:
.text.eye_u64:
[----:B------:R-:W-:Y:S01]  /*0000*/  LDC R1, c[0x0][0x37c] ;  /* 0x0000df00ff017b82 */ /* 0x000fe20000000800 */
[----:B------:R-:W0:Y:S07]  /*0010*/  S2R R0, SR_TID.X ;  /* 0x0000000000007919 */ /* 0x000e2e0000002100 */
[----:B------:R-:W0:Y:S01]  /*0020*/  S2UR UR4, SR_CTAID.X ;  /* 0x00000000000479c3 */ /* 0x000e220000002500 */
[----:B------:R-:W1:Y:S07]  /*0030*/  LDCU.64 UR6, c[0x0][0x388] ;  /* 0x00007100ff0677ac */ /* 0x000e6e0008000a00 */
[----:B------:R-:W0:Y:S02]  /*0040*/  LDC R5, c[0x0][0x360] ;  /* 0x0000d800ff057b82 */ /* 0x000e240000000800 */
[----:B0-----:R-:W-:-:S05]  /*0050*/  IMAD R5, R5, UR4, R0 ;  /* 0x0000000405057c24 */ /* 0x001fca000f8e0200 */
[----:B-1----:R-:W-:-:S04]  /*0060*/  ISETP.GE.U32.AND P0, PT, R5, UR6, PT ;  /* 0x0000000605007c0c */ /* 0x002fc8000bf06070 */
[----:B------:R-:W-:-:S13]  /*0070*/  ISETP.GE.U32.AND.EX P0, PT, RZ, UR7, PT, P0 ;  /* 0x00000007ff007c0c */ /* 0x000fda000bf06100 */
[----:B------:R-:W-:Y:S05]  /*0080*/  @P0 EXIT ;  /* 0x000000000000094d */ /* 0x000fea0003800000 */
[----:B------:R-:W0:Y:S01]  /*0090*/  LDC R0, c[0x0][0x398] ;  /* 0x0000e600ff007b82 */ /* 0x000e220000000800 */
[----:B------:R-:W1:Y:S01]  /*00a0*/  LDCU.64 UR6, c[0x0][0x390] ;  /* 0x00007200ff0677ac */ /* 0x000e620008000a00 */
[----:B0-----:R-:W-:-:S04]  /*00b0*/  IADD3 R2, P0, PT, R5, R0, RZ ;  /* 0x0000000005027210 */ /* 0x001fc80007f1e0ff */
[----:B------:R-:W-:Y:S02]  /*00c0*/  LEA.HI.X.SX32 R3, R0, RZ, 0x1, P0 ;  /* 0x000000ff00037211 */ /* 0x000fe400000f0eff */
[----:B-1----:R-:W-:-:S04]  /*00d0*/  ISETP.GE.U32.AND P0, PT, R2, UR6, PT ;  /* 0x0000000602007c0c */ /* 0x002fc8000bf06070 */
[----:B------:R-:W-:-:S13]  /*00e0*/  ISETP.GE.U32.AND.EX P0, PT, R3, UR7, PT, P0 ;  /* 0x0000000703007c0c */ /* 0x000fda000bf06100 */
[----:B------:R-:W-:Y:S05]  /*00f0*/  @P0 EXIT ;  /* 0x000000000000094d */ /* 0x000fea0003800000 */
[----:B------:R-:W0:Y:S01]  /*0100*/  LDCU.64 UR8, c[0x0][0x380] ;  /* 0x00007000ff0877ac */ /* 0x000e220008000a00 */
[C---:B------:R-:W-:Y:S01]  /*0110*/  IMAD.WIDE.U32 R2, R5.reuse, UR6, R2 ;  /* 0x0000000605027c25 */ /* 0x040fe2000f8e0002 */
[----:B------:R-:W1:Y:S03]  /*0120*/  LDCU.64 UR4, c[0x0][0x358] ;  /* 0x00006b00ff0477ac */ /* 0x000e660008000a00 */
[----:B------:R-:W-:Y:S02]  /*0130*/  IMAD R5, R5, UR7, R3 ;  /* 0x0000000705057c24 */ /* 0x000fe4000f8e0203 */
[----:B------:R-:W-:Y:S01]  /*0140*/  IMAD.MOV.U32 R3, RZ, RZ, 0x0 ;  /* 0x00000000ff037424 */ /* 0x000fe200078e00ff */
[----:B0-----:R-:W-:-:S04]  /*0150*/  LEA R4, P0, R2, UR8, 0x3 ;  /* 0x0000000802047c11 */ /* 0x001fc8000f8018ff */
[----:B------:R-:W-:Y:S01]  /*0160*/  LEA.HI.X R5, R2, UR9, R5, 0x3, P0 ;  /* 0x0000000902057c11 */ /* 0x000fe200080f1c05 */
[----:B------:R-:W-:-:S05]  /*0170*/  IMAD.MOV.U32 R2, RZ, RZ, 0x1 ;  /* 0x00000001ff027424 */ /* 0x000fca00078e00ff */
[----:B-1----:R-:W-:Y:S01]  /*0180*/  STG.E.64 desc[UR4][R4.64], R2 ;  /* 0x0000000204007986 */ /* 0x002fe2000c101b04 */
[----:B------:R-:W-:Y:S05]  /*0190*/  EXIT ;  /* 0x000000000000794d */ /* 0x000fea0003800000 */
.L_x_0:
[----:B------:R-:W-:-:S00]  /*01a0*/  BRA `(.L_x_0) ;  /* 0xfffffffc00fc7947 */ /* 0x000fc0000383ffff */
[----:B------:R-:W-:-:S00]  /*01b0*/  NOP ;  /* 0x0000000000007918 */ /* 0x000fc00000000000 */
        /* <DEDUP_REMOVED lines=12> */
.L_x_11:


//--------------------- .text.eye_u32             --------------------------
	.section	.text.eye_u32,"ax",@progbits
	.align	128
        .global         eye_u32
        .type           eye_u32,@function
        .size           eye_u32,(.L_x_12 - eye_u32)
        .other          eye_u32,@"STO_CUDA_ENTRY STV_DEFAULT"
eye_u32:
.text.eye_u32:
        /* <DEDUP_REMOVED lines=22> */
[----:B------:R-:W-:-:S05]  /*0160*/  LEA.HI.X R5, R2, UR9, R5, 0x2, P0 ;  /* 0x0000000902057c11 */ /* 0x000fca00080f1405 */
[----:B-1----:R-:W-:Y:S01]  /*0170*/  STG.E desc[UR4][R4.64], R3 ;  /* 0x0000000304007986 */ /* 0x002fe2000c101904 */
[----:B------:R-:W-:Y:S05]  /*0180*/  EXIT ;  /* 0x000000000000794d */ /* 0x000fea0003800000 */
.L_x_1:
        /* <DEDUP_REMOVED lines=15> */
.L_x_12:


//--------------------- .text.eye_u16             --------------------------
	.section	.text.eye_u16,"ax",@progbits
	.align	128
        .global         eye_u16
        .type           eye_u16,@function
        .size           eye_u16,(.L_x_13 - eye_u16)
        .other          eye_u16,@"STO_CUDA_ENTRY STV_DEFAULT"
eye_u16:
.text.eye_u16:
        /* <DEDUP_REMOVED lines=22> */
[----:B------:R-:W-:Y:S02]  /*0160*/  LEA.HI.X R5, R2, UR9, R5, 0x1, P0 ;  /* 0x0000000902057c11 */ /* 0x000fe400080f0c05 */
[----:B------:R-:W-:-:S05]  /*0170*/  PRMT R2, R0, 0x7610, R2 ;  /* 0x0000761000027816 */ /* 0x000fca0000000002 */
[----:B-1----:R-:W-:Y:S01]  /*0180*/  STG.E.U16 desc[UR4][R4.64], R2 ;  /* 0x0000000204007986 */ /* 0x002fe2000c101504 */
[----:B------:R-:W-:Y:S05]  /*0190*/  EXIT ;  /* 0x000000000000794d */ /* 0x000fea0003800000 */
.L_x_2:
        /* <DEDUP_REMOVED lines=14> */
.L_x_13:


//--------------------- .text.eye_u8              --------------------------
	.section	.text.eye_u8,"ax",@progbits
	.align	128
        .global         eye_u8
        .type           eye_u8,@function
        .size           eye_u8,(.L_x_14 - eye_u8)
        .other          eye_u8,@"STO_CUDA_ENTRY STV_DEFAULT"
eye_u8:
.text.eye_u8:
        /* <DEDUP_REMOVED lines=21> */
[----:B0-----:R-:W-:-:S04]  /*0150*/  IADD3 R2, P0, PT, R2, UR8, RZ ;  /* 0x0000000802027c10 */ /* 0x001fc8000ff1e0ff */
[----:B------:R-:W-:-:S05]  /*0160*/  IADD3.X R3, PT, PT, R5, UR9, RZ, P0, !PT ;  /* 0x0000000905037c10 */ /* 0x000fca00087fe4ff */
[----:B-1----:R-:W-:Y:S01]  /*0170*/  STG.E.U8 desc[UR4][R2.64], R0 ;  /* 0x0000000002007986 */ /* 0x002fe2000c101104 */
[----:B------:R-:W-:Y:S05]  /*0180*/  EXIT ;  /* 0x000000000000794d */ /* 0x000fea0003800000 */
.L_x_3:
        /* <DEDUP_REMOVED lines=15> */
.L_x_14:


//--------------------- .text.eye_i64             --------------------------
	.section	.text.eye_i64,"ax",@progbits
	.align	128
        .global         eye_i64
        .type           eye_i64,@function
        .size           eye_i64,(.L_x_15 - eye_i64)
        .other          eye_i64,@"STO_CUDA_ENTRY STV_DEFAULT"
eye_i64:
.text.eye_i64:
        /* <DEDUP_REMOVED lines=26> */
.L_x_4:
        /* <DEDUP_REMOVED lines=14> */
.L_x_15:


//--------------------- .text.eye_i32             --------------------------
	.section	.text.eye_i32,"ax",@progbits
	.align	128
        .global         eye_i32
        .type           eye_i32,@function
        .size           eye_i32,(.L_x_16 - eye_i32)
        .other          eye_i32,@"STO_CUDA_ENTRY STV_DEFAULT"
eye_i32:
.text.eye_i32:
        /* <DEDUP_REMOVED lines=25> */
.L_x_5:
        /* <DEDUP_REMOVED lines=15> */
.L_x_16:


//--------------------- .text.eye_i16             --------------------------
	.section	.text.eye_i16,"ax",@progbits
	.align	128
        .global         eye_i16
        .type           eye_i16,@function
        .size           eye_i16,(.L_x_17 - eye_i16)
        .other          eye_i16,@"STO_CUDA_ENTRY STV_DEFAULT"
eye_i16:
.text.eye_i16:
        /* <DEDUP_REMOVED lines=26> */
.L_x_6:
        /* <DEDUP_REMOVED lines=14> */
.L_x_17:


//--------------------- .text.eye_i8              --------------------------
	.section	.text.eye_i8,"ax",@progbits
	.align	128
        .global         eye_i8
        .type           eye_i8,@function
        .size           eye_i8,(.L_x_18 - eye_i8)
        .other          eye_i8,@"STO_CUDA_ENTRY STV_DEFAULT"
eye_i8:
.text.eye_i8:
        /* <DEDUP_REMOVED lines=25> */
.L_x_7:
        /* <DEDUP_REMOVED lines=15> */
.L_x_18:


//--------------------- .text.eye_f64             --------------------------
	.section	.text.eye_f64,"ax",@progbits
	.align	128
        .global         eye_f64
        .type           eye_f64,@function
        .size           eye_f64,(.L_x_19 - eye_f64)
        .other          eye_f64,@"STO_CUDA_ENTRY STV_DEFAULT"
eye_f64:
.text.eye_f64:
        /* <DEDUP_REMOVED lines=26> */
.L_x_8:
        /* <DEDUP_REMOVED lines=14> */
.L_x_19:


//--------------------- .text.eye_f32             --------------------------
	.section	.text.eye_f32,"ax",@progbits
	.align	128
        .global         eye_f32
        .type           eye_f32,@function
        .size           eye_f32,(.L_x_20 - eye_f32)
        .other          eye_f32,@"STO_CUDA_ENTRY STV_DEFAULT"
eye_f32:
.text.eye_f32:
        /* <DEDUP_REMOVED lines=25> */
.L_x_9:
        /* <DEDUP_REMOVED lines=15> */
.L_x_20:


//--------------------- .text.eye_f16             --------------------------
	.section	.text.eye_f16,"ax",@progbits
	.align	128
        .global         eye_f16
        .type           eye_f16,@function
        .size           eye_f16,(.L_x_21 - eye_f16)
        .other          eye_f16,@"STO_CUDA_ENTRY STV_DEFAULT"
eye_f16:
.text.eye_f16:
        /* <DEDUP_REMOVED lines=26> */
.L_x_10:
        /* <DEDUP_REMOVED lines=14> */
.L_x_21:


//--------------------- .nv.shared.reserved.0     --------------------------
	.section	.nv.shared.reserved.0,"aw",@nobits
	.weak		__nv_reservedSMEM_offset_0_alias
	.size		__nv_reservedSMEM_offset_0_alias, 0, 64
	.other		__nv_reservedSMEM_offset_0_alias,@"STO_CUDA_RESERVED_SHARED STV_DEFAULT"
__nv_reservedSMEM_offset_0_alias:
	.zero		0
	.zero		64


//--------------------- .nv.constant0.eye_u64     --------------------------
	.section	.nv.constant0.eye_u64,"a",@progbits
	.sectionflags	@""
	.align	4
.nv.constant0.eye_u64:
	.zero		924


//--------------------- .nv.constant0.eye_u32     --------------------------
	.section	.nv.constant0.eye_u32,"a",@progbits
	.sectionflags	@""
	.align	4
.nv.constant0.eye_u32:
	.zero		924


//--------------------- .nv.constant0.eye_u16     --------------------------
	.section	.nv.constant0.eye_u16,"a",@progbits
	.sectionflags	@""
	.align	4
.nv.constant0.eye_u16:
	.zero		924


//--------------------- .nv.constant0.eye_u8      --------------------------
	.section	.nv.constant0.eye_u8,"a",@progbits
	.sectionflags	@""
	.align	4
.nv.constant0.eye_u8:
	.zero		924


//--------------------- .nv.constant0.eye_i64     --------------------------
	.section	.nv.constant0.eye_i64,"a",@progbits
	.sectionflags	@""
	.align	4
.nv.constant0.eye_i64:
	.zero		924


//--------------------- .nv.constant0.eye_i32     --------------------------
	.section	.nv.constant0.eye_i32,"a",@progbits
	.sectionflags	@""
	.align	4
.nv.constant0.eye_i32:
	.zero		924


//--------------------- .nv.constant0.eye_i16     --------------------------
	.section	.nv.constant0.eye_i16,"a",@progbits
	.sectionflags	@""
	.align	4
.nv.constant0.eye_i16:
	.zero		924


//--------------------- .nv.constant0.eye_i8      --------------------------
	.section	.nv.constant0.eye_i8,"a",@progbits
	.sectionflags	@""
	.align	4
.nv.constant0.eye_i8:
	.zero		924


//--------------------- .nv.constant0.eye_f64     --------------------------
	.section	.nv.constant0.eye_f64,"a",@progbits
	.sectionflags	@""
	.align	4
.nv.constant0.eye_f64:
	.zero		924


//--------------------- .nv.constant0.eye_f32     --------------------------
	.section	.nv.constant0.eye_f32,"a",@progbits
	.sectionflags	@""
	.align	4
.nv.constant0.eye_f32:
	.zero		924


//--------------------- .nv.constant0.eye_f16     --------------------------
	.section	.nv.constant0.eye_f16,"a",@progbits
	.sectionflags	@""
	.align	4
.nv.constant0.eye_f16:
	.zero		924


//--------------------- SYMBOLS --------------------------

	.type		.nv.reservedSmem.offset0,@object
	.size		.nv.reservedSmem.offset0,0x4
